//
// Generated by NVIDIA NVVM Compiler
//
// Compiler Build ID: CL-36424714
// Cuda compilation tools, release 13.0, V13.0.88
// Based on NVVM 20.0.0
//

.version 9.0
.target sm_100
.address_size 64

	// .globl	default_function_kernel_1

.visible .entry default_function_kernel_1(
	.param .u64 .ptr .align 1 default_function_kernel_1_param_0,
	.param .u64 .ptr .align 1 default_function_kernel_1_param_1
)
.maxntid 16
{
	.reg .pred 	%p<2>;
	.reg .b32 	%r<5>;
	.reg .b32 	%f<3>;
	.reg .b64 	%rd<8>;

	ld.param.u64 	%rd1, [default_function_kernel_1_param_0];
	ld.param.u64 	%rd2, [default_function_kernel_1_param_1];
	mov.u32 	%r2, %ctaid.x;
	shl.b32 	%r3, %r2, 4;
	mov.u32 	%r4, %tid.x;
	or.b32  	%r1, %r3, %r4;
	setp.gt.u32 	%p1, %r1, 98;
	@%p1 bra 	$L__BB0_2;
	cvta.to.global.u64 	%rd3, %rd2;
	cvta.to.global.u64 	%rd4, %rd1;
	mul.wide.u32 	%rd5, %r1, 4;
	add.s64 	%rd6, %rd3, %rd5;
	ld.global.nc.f32 	%f1, [%rd6];
	mul.f32 	%f2, %f1, 0f3BF83E10;
	add.s64 	%rd7, %rd4, %rd5;
	st.global.f32 	[%rd7], %f2;
$L__BB0_2:
	ret;

}
	// .globl	default_function_kernel
.visible .entry default_function_kernel(
	.param .u64 .ptr .align 1 default_function_kernel_param_0,
	.param .u64 .ptr .align 1 default_function_kernel_param_1
)
.maxntid 9
{
	.reg .pred 	%p<2>;
	.reg .b32 	%r<14>;
	.reg .b32 	%f<52>;
	.reg .b64 	%rd<17>;

	ld.param.u64 	%rd6, [default_function_kernel_param_0];
	ld.param.u64 	%rd7, [default_function_kernel_param_1];
	cvta.to.global.u64 	%rd1, %rd7;
	cvta.to.global.u64 	%rd8, %rd6;
	mov.u32 	%r7, %ctaid.x;
	mov.u32 	%r8, %tid.x;
	mad.lo.s32 	%r9, %r7, 9, %r8;
	mul.wide.u32 	%rd9, %r9, 4;
	add.s64 	%rd2, %rd8, %rd9;
	mul.lo.s32 	%r10, %r8, 132;
	mad.lo.s32 	%r12, %r7, 1188, %r10;
	mul.wide.u32 	%rd10, %r7, 4752;
	mul.wide.u32 	%rd11, %r8, 528;
	add.s64 	%rd12, %rd10, %rd11;
	add.s64 	%rd13, %rd12, %rd1;
	add.s64 	%rd16, %rd13, 24;
	mov.f32 	%f51, 0f00000000;
	mov.b32 	%r13, 12;
$L__BB1_1:
	ld.global.nc.f32 	%f5, [%rd16+-24];
	add.f32 	%f6, %f51, %f5;
	ld.global.nc.f32 	%f7, [%rd16+-20];
	add.f32 	%f8, %f6, %f7;
	ld.global.nc.f32 	%f9, [%rd16+-16];
	add.f32 	%f10, %f8, %f9;
	ld.global.nc.f32 	%f11, [%rd16+-12];
	add.f32 	%f12, %f10, %f11;
	ld.global.nc.f32 	%f13, [%rd16+-8];
	add.f32 	%f14, %f12, %f13;
	ld.global.nc.f32 	%f15, [%rd16+-4];
	add.f32 	%f16, %f14, %f15;
	ld.global.nc.f32 	%f17, [%rd16];
	add.f32 	%f18, %f16, %f17;
	ld.global.nc.f32 	%f19, [%rd16+4];
	add.f32 	%f20, %f18, %f19;
	ld.global.nc.f32 	%f21, [%rd16+8];
	add.f32 	%f22, %f20, %f21;
	ld.global.nc.f32 	%f23, [%rd16+12];
	add.f32 	%f24, %f22, %f23;
	ld.global.nc.f32 	%f25, [%rd16+16];
	add.f32 	%f26, %f24, %f25;
	ld.global.nc.f32 	%f27, [%rd16+20];
	add.f32 	%f2, %f26, %f27;
	setp.eq.s32 	%p1, %r13, 132;
	@%p1 bra 	$L__BB1_3;
	add.s32 	%r11, %r12, 12;
	mul.wide.u32 	%rd14, %r11, 4;
	add.s64 	%rd15, %rd1, %rd14;
	ld.global.nc.f32 	%f28, [%rd15];
	add.f32 	%f29, %f2, %f28;
	ld.global.nc.f32 	%f30, [%rd15+4];
	add.f32 	%f31, %f29, %f30;
	ld.global.nc.f32 	%f32, [%rd15+8];
	add.f32 	%f33, %f31, %f32;
	ld.global.nc.f32 	%f34, [%rd15+12];
	add.f32 	%f35, %f33, %f34;
	ld.global.nc.f32 	%f36, [%rd15+16];
	add.f32 	%f37, %f35, %f36;
	ld.global.nc.f32 	%f38, [%rd15+20];
	add.f32 	%f39, %f37, %f38;
	ld.global.nc.f32 	%f40, [%rd15+24];
	add.f32 	%f41, %f39, %f40;
	ld.global.nc.f32 	%f42, [%rd15+28];
	add.f32 	%f43, %f41, %f42;
	ld.global.nc.f32 	%f44, [%rd15+32];
	add.f32 	%f45, %f43, %f44;
	ld.global.nc.f32 	%f46, [%rd15+36];
	add.f32 	%f47, %f45, %f46;
	ld.global.nc.f32 	%f48, [%rd15+40];
	add.f32 	%f49, %f47, %f48;
	ld.global.nc.f32 	%f50, [%rd15+44];
	add.f32 	%f51, %f49, %f50;
	add.s32 	%r13, %r13, 24;
	add.s32 	%r12, %r12, 24;
	add.s64 	%rd16, %rd16, 96;
	bra.uni 	$L__BB1_1;
$L__BB1_3:
	st.global.f32 	[%rd2], %f2;
	ret;

}


// ===== COMPILED SASS (sm_100) =====

	.target	sm_100

	.elftype	@"ET_EXEC"


//--------------------- .note.nv.tkinfo           --------------------------
	.section	.note.nv.tkinfo,"",@"SHT_NOTE"
	.sectionflags	@"SHF_NOTE_NV_TKINFO"
	.tkinfo
        /*0018*/ 	.word	0x00000002
        /*0030*/ 	.string	""
        /*0030*/ 	.string	"ptxas"
        /*0030*/ 	.string	"Cuda compilation tools, release 13.0, V13.0.88"
        /*0030*/ 	.string	"Build cuda_13.0.r13.0/compiler.36424714_0"
        /*0030*/ 	.string	"-arch sm_100 -m 64 "



//--------------------- .note.nv.cuinfo           --------------------------
	.section	.note.nv.cuinfo,"",@"SHT_NOTE"
	.sectionflags	@"SHF_NOTE_NV_CUINFO"
        /*0018*/ 	.short	0x0002
        /*001a*/ 	.short	0x0064
        /*001c*/ 	.short	0x0082
	.zero		2


//--------------------- .nv.info                  --------------------------
	.section	.nv.info,"",@"SHT_CUDA_INFO"
	.align	4


	//----- nvinfo : EIATTR_REGCOUNT
	.align		4
        /*0000*/ 	.byte	0x04, 0x2f
        /*0002*/ 	.short	(.L_1 - .L_0)
	.align		4
.L_0:
        /*0004*/ 	.word	index@(default_function_kernel_1)
        /*0008*/ 	.word	0x0000000a


	//----- nvinfo : EIATTR_FRAME_SIZE
	.align		4
.L_1:
        /*000c*/ 	.byte	0x04, 0x11
        /*000e*/ 	.short	(.L_3 - .L_2)
	.align		4
.L_2:
        /*0010*/ 	.word	index@(default_function_kernel_1)
        /*0014*/ 	.word	0x00000000


	//----- nvinfo : EIATTR_REGCOUNT
	.align		4
.L_3:
        /*0018*/ 	.byte	0x04, 0x2f
        /*001a*/ 	.short	(.L_5 - .L_4)
	.align		4
.L_4:
        /*001c*/ 	.word	index@(default_function_kernel)
        /*0020*/ 	.word	0x00000038


	//----- nvinfo : EIATTR_FRAME_SIZE
	.align		4
.L_5:
        /*0024*/ 	.byte	0x04, 0x11
        /*0026*/ 	.short	(.L_7 - .L_6)
	.align		4
.L_6:
        /*0028*/ 	.word	index@(default_function_kernel)
        /*002c*/ 	.word	0x00000000


	//----- nvinfo : EIATTR_MIN_STACK_SIZE
	.align		4
.L_7:
        /*0030*/ 	.byte	0x04, 0x12
        /*0032*/ 	.short	(.L_9 - .L_8)
	.align		4
.L_8:
        /*0034*/ 	.word	index@(default_function_kernel)
        /*0038*/ 	.word	0x00000000


	//----- nvinfo : EIATTR_MIN_STACK_SIZE
	.align		4
.L_9:
        /*003c*/ 	.byte	0x04, 0x12
        /*003e*/ 	.short	(.L_11 - .L_10)
	.align		4
.L_10:
        /*0040*/ 	.word	index@(default_function_kernel_1)
        /*0044*/ 	.word	0x00000000
.L_11:


//--------------------- .nv.compat                --------------------------
	.section	.nv.compat,"",@"SHT_CUDA_COMPAT_INFO"
	.align	4
        /*0000*/ 	.byte	0x02, 0x09, 0x00, 0x00, 0x02, 0x02, 0x01, 0x00, 0x02, 0x05, 0x05, 0x00, 0x03, 0x07, 0x01, 0x01
        /*0010*/ 	.byte	0x02, 0x03, 0x00, 0x00, 0x02, 0x06, 0x01, 0x00, 0x04, 0x0b, 0x08, 0x00, 0x09, 0x00, 0x00, 0x00
        /*0020*/ 	.byte	0x00, 0x00, 0x00, 0x00


//--------------------- .nv.info.default_function_kernel --------------------------
	.section	.nv.info.default_function_kernel,"",@"SHT_CUDA_INFO"
	.sectionflags	@""
	.align	4


	//----- nvinfo : EIATTR_CUDA_API_VERSION
	.align		4
        /*0000*/ 	.byte	0x04, 0x37
        /*0002*/ 	.short	(.L_13 - .L_12)
.L_12:
        /*0004*/ 	.word	0x00000082


	//----- nvinfo : EIATTR_KPARAM_INFO
	.align		4
.L_13:
        /*0008*/ 	.byte	0x04, 0x17
        /*000a*/ 	.short	(.L_15 - .L_14)
.L_14:
        /*000c*/ 	.word	0x00000000
        /*0010*/ 	.short	0x0001
        /*0012*/ 	.short	0x0008
        /*0014*/ 	.byte	0x00, 0xf5, 0x21, 0x00


	//----- nvinfo : EIATTR_KPARAM_INFO
	.align		4
.L_15:
        /*0018*/ 	.byte	0x04, 0x17
        /*001a*/ 	.short	(.L_17 - .L_16)
.L_16:
        /*001c*/ 	.word	0x00000000
        /*0020*/ 	.short	0x0000
        /*0022*/ 	.short	0x0000
        /*0024*/ 	.byte	0x00, 0xf5, 0x21, 0x00


	//----- nvinfo : EIATTR_SPARSE_MMA_MASK
	.align		4
.L_17:
        /*0028*/ 	.byte	0x03, 0x50
        /*002a*/ 	.short	0x0000


	//----- nvinfo : EIATTR_MAXREG_COUNT
	.align		4
        /*002c*/ 	.byte	0x03, 0x1b
        /*002e*/ 	.short	0x00ff


	//----- nvinfo : EIATTR_MERCURY_ISA_VERSION
	.align		4
        /*0030*/ 	.byte	0x03, 0x5f
        /*0032*/ 	.short	0x0101


	//----- nvinfo : EIATTR_VRC_CTA_INIT_COUNT
	.align		4
        /*0034*/ 	.byte	0x02, 0x4a
	.zero		1
	.zero		1


	//----- nvinfo : EIATTR_EXIT_INSTR_OFFSETS
	.align		4
        /*0038*/ 	.byte	0x04, 0x1c
        /*003a*/ 	.short	(.L_19 - .L_18)


	//   ....[0]....
.L_18:
        /*003c*/ 	.word	0x00000640


	//----- nvinfo : EIATTR_MAX_THREADS
	.align		4
.L_19:
        /*0040*/ 	.byte	0x04, 0x05
        /*0042*/ 	.short	(.L_21 - .L_20)
.L_20:
        /*0044*/ 	.word	0x00000009
        /*0048*/ 	.word	0x00000001
        /*004c*/ 	.word	0x00000001


	//----- nvinfo : EIATTR_CBANK_PARAM_SIZE
	.align		4
.L_21:
        /*0050*/ 	.byte	0x03, 0x19
        /*0052*/ 	.short	0x0010


	//----- nvinfo : EIATTR_PARAM_CBANK
	.align		4
        /*0054*/ 	.byte	0x04, 0x0a
        /*0056*/ 	.short	(.L_23 - .L_22)
	.align		4
.L_22:
        /*0058*/ 	.word	index@(.nv.constant0.default_function_kernel)
        /*005c*/ 	.short	0x0380
        /*005e*/ 	.short	0x0010


	//----- nvinfo : EIATTR_SW_WAR
	.align		4
.L_23:
        /*0060*/ 	.byte	0x04, 0x36
        /*0062*/ 	.short	(.L_25 - .L_24)
.L_24:
        /*0064*/ 	.word	0x00000008
.L_25:


//--------------------- .nv.info.default_function_kernel_1 --------------------------
	.section	.nv.info.default_function_kernel_1,"",@"SHT_CUDA_INFO"
	.sectionflags	@""
	.align	4


	//----- nvinfo : EIATTR_CUDA_API_VERSION
	.align		4
        /*0000*/ 	.byte	0x04, 0x37
        /*0002*/ 	.short	(.L_27 - .L_26)
.L_26:
        /*0004*/ 	.word	0x00000082


	//----- nvinfo : EIATTR_KPARAM_INFO
	.align		4
.L_27:
        /*0008*/ 	.byte	0x04, 0x17
        /*000a*/ 	.short	(.L_29 - .L_28)
.L_28:
        /*000c*/ 	.word	0x00000000
        /*0010*/ 	.short	0x0001
        /*0012*/ 	.short	0x0008
        /*0014*/ 	.byte	0x00, 0xf5, 0x21, 0x00


	//----- nvinfo : EIATTR_KPARAM_INFO
	.align		4
.L_29:
        /*0018*/ 	.byte	0x04, 0x17
        /*001a*/ 	.short	(.L_31 - .L_30)
.L_30:
        /*001c*/ 	.word	0x00000000
        /*0020*/ 	.short	0x0000
        /*0022*/ 	.short	0x0000
        /*0024*/ 	.byte	0x00, 0xf5, 0x21, 0x00


	//----- nvinfo : EIATTR_SPARSE_MMA_MASK
	.align		4
.L_31:
        /*0028*/ 	.byte	0x03, 0x50
        /*002a*/ 	.short	0x0000


	//----- nvinfo : EIATTR_MAXREG_COUNT
	.align		4
        /*002c*/ 	.byte	0x03, 0x1b
        /*002e*/ 	.short	0x00ff


	//----- nvinfo : EIATTR_MERCURY_ISA_VERSION
	.align		4
        /*0030*/ 	.byte	0x03, 0x5f
        /*0032*/ 	.short	0x0101


	//----- nvinfo : EIATTR_VRC_CTA_INIT_COUNT
	.align		4
        /*0034*/ 	.byte	0x02, 0x4a
	.zero		1
	.zero		1


	//----- nvinfo : EIATTR_EXIT_INSTR_OFFSETS
	.align		4
        /*0038*/ 	.byte	0x04, 0x1c
        /*003a*/ 	.short	(.L_33 - .L_32)


	//   ....[0]....
.L_32:
        /*003c*/ 	.word	0x00000060


	//   ....[1]....
        /*0040*/ 	.word	0x000000f0


	//----- nvinfo : EIATTR_MAX_THREADS
	.align		4
.L_33:
        /*0044*/ 	.byte	0x04, 0x05
        /*0046*/ 	.short	(.L_35 - .L_34)
.L_34:
        /*0048*/ 	.word	0x00000010
        /*004c*/ 	.word	0x00000001
        /*0050*/ 	.word	0x00000001


	//----- nvinfo : EIATTR_CBANK_PARAM_SIZE
	.align		4
.L_35:
        /*0054*/ 	.byte	0x03, 0x19
        /*0056*/ 	.short	0x0010


	//----- nvinfo : EIATTR_PARAM_CBANK
	.align		4
        /*0058*/ 	.byte	0x04, 0x0a
        /*005a*/ 	.short	(.L_37 - .L_36)
	.align		4
.L_36:
        /*005c*/ 	.word	index@(.nv.constant0.default_function_kernel_1)
        /*0060*/ 	.short	0x0380
        /*0062*/ 	.short	0x0010


	//----- nvinfo : EIATTR_SW_WAR
	.align		4
.L_37:
        /*0064*/ 	.byte	0x04, 0x36
        /*0066*/ 	.short	(.L_39 - .L_38)
.L_38:
        /*0068*/ 	.word	0x00000008
.L_39:


//--------------------- .nv.callgraph             --------------------------
	.section	.nv.callgraph,"",@"SHT_CUDA_CALLGRAPH"
	.align	4
	.sectionentsize	8
	.align		4
        /*0000*/ 	.word	0x00000000
	.align		4
        /*0004*/ 	.word	0xffffffff
	.align		4
        /*0008*/ 	.word	0x00000000
	.align		4
        /*000c*/ 	.word	0xfffffffe
	.align		4
        /*0010*/ 	.word	0x00000000
	.align		4
        /*0014*/ 	.word	0xfffffffd
	.align		4
        /*0018*/ 	.word	0x00000000
	.align		4
        /*001c*/ 	.word	0xfffffffc


//--------------------- .text.default_function_kernel --------------------------
	.section	.text.default_function_kernel,"ax",@progbits
	.align	128
        .global         default_function_kernel
        .type           default_function_kernel,@function
        .size           default_function_kernel,(.L_x_3 - default_function_kernel)
        .other          default_function_kernel,@"STO_CUDA_ENTRY STV_DEFAULT"
default_function_kernel:
.text.default_function_kernel:
[----:B------:R-:W-:Y:S01]  /*0000*/  LDC R1, c[0x0][0x37c] ;  /* 0x0000df00ff017b82 */ /* 0x000fe20000000800 */
[----:B------:R-:W0:Y:S01]  /*0010*/  S2R R6, SR_TID.X ;  /* 0x0000000000067919 */ /* 0x000e220000002100 */
[----:B------:R-:W1:Y:S01]  /*0020*/  LDCU.64 UR4, c[0x0][0x388] ;  /* 0x00007100ff0477ac */ /* 0x000e620008000a00 */
[----:B------:R-:W2:Y:S01]  /*0030*/  S2R R27, SR_CTAID.X ;  /* 0x00000000001b7919 */ /* 0x000ea20000002500 */
[----:B------:R-:W3:Y:S01]  /*0040*/  LDCU.64 UR6, c[0x0][0x358] ;  /* 0x00006b00ff0677ac */ /* 0x000ee20008000a00 */
[----:B0-----:R-:W-:-:S04]  /*0050*/  IMAD.WIDE.U32 R2, R6, 0x210, RZ ;  /* 0x0000021006027825 */ /* 0x001fc800078e00ff */
[----:B--2---:R-:W-:-:S03]  /*0060*/  IMAD.WIDE.U32 R2, R27, 0x1290, R2 ;  /* 0x000012901b027825 */ /* 0x004fc600078e0002 */
[----:B-1----:R-:W-:-:S04]  /*0070*/  IADD3 R4, P0, PT, R2, UR4, RZ ;  /* 0x0000000402047c10 */ /* 0x002fc8000ff1e0ff */
[----:B------:R-:W-:-:S05]  /*0080*/  IADD3.X R5, PT, PT, R3, UR5, RZ, P0, !PT ;  /* 0x0000000503057c10 */ /* 0x000fca00087fe4ff */
[----:B---3--:R-:W2:Y:S04]  /*0090*/  LDG.E.CONSTANT R0, desc[UR6][R4.64] ;  /* 0x0000000604007981 */ /* 0x008ea8000c1e9900 */
[----:B------:R-:W3:Y:S04]  /*00a0*/  LDG.E.CONSTANT R3, desc[UR6][R4.64+0x4] ;  /* 0x0000040604037981 */ /* 0x000ee8000c1e9900 */
[----:B------:R-:W4:Y:S04]  /*00b0*/  LDG.E.CONSTANT R7, desc[UR6][R4.64+0x8] ;  /* 0x0000080604077981 */ /* 0x000f28000c1e9900 */
[----:B------:R-:W5:Y:S04]  /*00c0*/  LDG.E.CONSTANT R9, desc[UR6][R4.64+0xc] ;  /* 0x00000c0604097981 */ /* 0x000f68000c1e9900 */
[----:B------:R-:W5:Y:S04]  /*00d0*/  LDG.E.CONSTANT R11, desc[UR6][R4.64+0x10] ;  /* 0x00001006040b7981 */ /* 0x000f68000c1e9900 */
[----:B------:R-:W5:Y:S04]  /*00e0*/  LDG.E.CONSTANT R13, desc[UR6][R4.64+0x14] ;  /* 0x00001406040d7981 */ /* 0x000f68000c1e9900 */
[----:B------:R-:W5:Y:S04]  /*00f0*/  LDG.E.CONSTANT R15, desc[UR6][R4.64+0x18] ;  /* 0x00001806040f7981 */ /* 0x000f68000c1e9900 */
[----:B------:R-:W5:Y:S04]  /*0100*/  LDG.E.CONSTANT R17, desc[UR6][R4.64+0x1c] ;  /* 0x00001c0604117981 */ /* 0x000f68000c1e9900 */
[----:B------:R-:W5:Y:S04]  /*0110*/  LDG.E.CONSTANT R19, desc[UR6][R4.64+0x20] ;  /* 0x0000200604137981 */ /* 0x000f68000c1e9900 */
[----:B------:R-:W5:Y:S04]  /*0120*/  LDG.E.CONSTANT R21, desc[UR6][R4.64+0x24] ;  /* 0x0000240604157981 */ /* 0x000f68000c1e9900 */
[----:B------:R-:W5:Y:S04]  /*0130*/  LDG.E.CONSTANT R23, desc[UR6][R4.64+0x28] ;  /* 0x0000280604177981 */ /* 0x000f68000c1e9900 */
[----:B------:R-:W5:Y:S01]  /*0140*/  LDG.E.CONSTANT R25, desc[UR6][R4.64+0x2c] ;  /* 0x00002c0604197981 */ /* 0x000f62000c1e9900 */
[----:B------:R-:W-:Y:S01]  /*0150*/  IADD3 R8, P0, PT, R4, 0x18, RZ ;  /* 0x0000001804087810 */ /* 0x000fe20007f1e0ff */
[----:B------:R-:W-:-:S03]  /*0160*/  UMOV UR4, 0xc ;  /* 0x0000000c00047882 */ /* 0x000fc60000000000 */
[----:B------:R-:W-:Y:S01]  /*0170*/  IADD3.X R31, PT, PT, RZ, R5, RZ, P0, !PT ;  /* 0x00000005ff1f7210 */ /* 0x000fe200007fe4ff */
[----:B--2---:R-:W-:-:S04]  /*0180*/  FADD R0, RZ, R0 ;  /* 0x00000000ff007221 */ /* 0x004fc80000000000 */
[----:B---3--:R-:W-:Y:S02]  /*0190*/  FADD R0, R0, R3 ;  /* 0x0000000300007221 */ /* 0x008fe40000000000 */
[----:B------:R-:W0:Y:S02]  /*01a0*/  LDC.64 R2, c[0x0][0x380] ;  /* 0x0000e000ff027b82 */ /* 0x000e240000000a00 */
[----:B----4-:R-:W-:Y:S01]  /*01b0*/  FADD R0, R0, R7 ;  /* 0x0000000700007221 */ /* 0x010fe20000000000 */
[----:B------:R-:W-:-:S03]  /*01c0*/  IMAD R7, R27, 0x9, R6 ;  /* 0x000000091b077824 */ /* 0x000fc600078e0206 */
[----:B-----5:R-:W-:-:S04]  /*01d0*/  FADD R0, R0, R9 ;  /* 0x0000000900007221 */ /* 0x020fc80000000000 */
[----:B------:R-:W-:-:S04]  /*01e0*/  FADD R0, R0, R11 ;  /* 0x0000000b00007221 */ /* 0x000fc80000000000 */
[----:B------:R-:W-:-:S04]  /*01f0*/  FADD R0, R0, R13 ;  /* 0x0000000d00007221 */ /* 0x000fc80000000000 */
[----:B------:R-:W-:-:S04]  /*0200*/  FADD R0, R0, R15 ;  /* 0x0000000f00007221 */ /* 0x000fc80000000000 */
[----:B------:R-:W-:Y:S01]  /*0210*/  FADD R0, R0, R17 ;  /* 0x0000001100007221 */ /* 0x000fe20000000000 */
[----:B0-----:R-:W-:-:S04]  /*0220*/  IMAD.WIDE.U32 R2, R7, 0x4, R2 ;  /* 0x0000000407027825 */ /* 0x001fc800078e0002 */
[----:B------:R-:W-:-:S04]  /*0230*/  FADD R0, R0, R19 ;  /* 0x0000001300007221 */ /* 0x000fc80000000000 */
[----:B------:R-:W-:-:S04]  /*0240*/  FADD R0, R0, R21 ;  /* 0x0000001500007221 */ /* 0x000fc80000000000 */
[----:B------:R-:W-:-:S04]  /*0250*/  FADD R0, R0, R23 ;  /* 0x0000001700007221 */ /* 0x000fc80000000000 */
[----:B------:R-:W-:Y:S01]  /*0260*/  FADD R25, R0, R25 ;  /* 0x0000001900197221 */ /* 0x000fe20000000000 */
[----:B------:R-:W-:-:S07]  /*0270*/  IMAD R0, R7, 0x84, RZ ;  /* 0x0000008407007824 */ /* 0x000fce00078e02ff */
.L_x_0:
[----:B------:R-:W0:Y:S01]  /*0280*/  LDC.64 R4, c[0x0][0x388] ;  /* 0x0000e200ff047b82 */ /* 0x000e220000000a00 */
[----:B------:R-:W-:-:S05]  /*0290*/  IADD3 R7, PT, PT, R0, 0xc, RZ ;  /* 0x0000000c00077810 */ /* 0x000fca0007ffe0ff */
[----:B0-----:R-:W-:-:S05]  /*02a0*/  IMAD.WIDE.U32 R4, R7, 0x4, R4 ;  /* 0x0000000407047825 */ /* 0x001fca00078e0004 */
[----:B------:R-:W2:Y:S04]  /*02b0*/  LDG.E.CONSTANT R6, desc[UR6][R4.64] ;  /* 0x0000000604067981 */ /* 0x000ea8000c1e9900 */
        /* <DEDUP_REMOVED lines=10> */
[----:B------:R0:W5:Y:S02]  /*0360*/  LDG.E.CONSTANT R29, desc[UR6][R4.64+0x2c] ;  /* 0x00002c06041d7981 */ /* 0x000164000c1e9900 */
[----:B0-----:R-:W-:-:S02]  /*0370*/  MOV R4, R8 ;  /* 0x0000000800047202 */ /* 0x001fc40000000f00 */
[----:B------:R-:W-:-:S05]  /*0380*/  MOV R5, R31 ;  /* 0x0000001f00057202 */ /* 0x000fca0000000f00 */
        /* <DEDUP_REMOVED lines=12> */
[----:B------:R-:W-:Y:S01]  /*0450*/  UIADD3 UR4, UPT, UPT, UR4, 0x18, URZ ;  /* 0x0000001804047890 */ /* 0x000fe2000fffe0ff */
[----:B------:R-:W-:-:S02]  /*0460*/  IADD3 R8, P0, PT, R4, 0x60, RZ ;  /* 0x0000006004087810 */ /* 0x000fc40007f1e0ff */
[----:B------:R-:W-:Y:S01]  /*0470*/  IADD3 R0, PT, PT, R0, 0x18, RZ ;  /* 0x0000001800007810 */ /* 0x000fe20007ffe0ff */
[----:B------:R-:W-:Y:S01]  /*0480*/  UISETP.NE.AND UP0, UPT, UR4, 0x84, UPT ;  /* 0x000000840400788c */ /* 0x000fe2000bf05270 */
[----:B--2---:R-:W-:-:S04]  /*0490*/  FADD R6, R6, R25 ;  /* 0x0000001906067221 */ /* 0x004fc80000000000 */
[----:B---3--:R-:W-:-:S04]  /*04a0*/  FADD R6, R6, R7 ;  /* 0x0000000706067221 */ /* 0x008fc80000000000 */
[----:B----4-:R-:W-:-:S04]  /*04b0*/  FADD R6, R6, R9 ;  /* 0x0000000906067221 */ /* 0x010fc80000000000 */
[----:B-----5:R-:W-:-:S04]  /*04c0*/  FADD R6, R6, R11 ;  /* 0x0000000b06067221 */ /* 0x020fc80000000000 */
[----:B------:R-:W-:-:S04]  /*04d0*/  FADD R6, R6, R13 ;  /* 0x0000000d06067221 */ /* 0x000fc80000000000 */
[----:B------:R-:W-:-:S04]  /*04e0*/  FADD R6, R6, R15 ;  /* 0x0000000f06067221 */ /* 0x000fc80000000000 */
[----:B------:R-:W-:-:S04]  /*04f0*/  FADD R6, R6, R17 ;  /* 0x0000001106067221 */ /* 0x000fc80000000000 */
[----:B------:R-:W-:-:S04]  /*0500*/  FADD R6, R6, R19 ;  /* 0x0000001306067221 */ /* 0x000fc80000000000 */
[----:B------:R-:W-:-:S04]  /*0510*/  FADD R6, R6, R21 ;  /* 0x0000001506067221 */ /* 0x000fc80000000000 */
[----:B------:R-:W-:-:S04]  /*0520*/  FADD R6, R6, R23 ;  /* 0x0000001706067221 */ /* 0x000fc80000000000 */
[----:B------:R-:W-:-:S04]  /*0530*/  FADD R6, R6, R27 ;  /* 0x0000001b06067221 */ /* 0x000fc80000000000 */
[----:B------:R-:W-:-:S04]  /*0540*/  FADD R6, R6, R29 ;  /* 0x0000001d06067221 */ /* 0x000fc80000000000 */
[----:B------:R-:W-:Y:S01]  /*0550*/  FADD R6, R6, R31 ;  /* 0x0000001f06067221 */ /* 0x000fe20000000000 */
[----:B------:R-:W-:-:S03]  /*0560*/  IADD3.X R31, PT, PT, RZ, R5, RZ, P0, !PT ;  /* 0x00000005ff1f7210 */ /* 0x000fc600007fe4ff */
        /* <DEDUP_REMOVED lines=11> */
[----:B------:R-:W-:Y:S06]  /*0620*/  BRA.U UP0, `(.L_x_0) ;  /* 0xfffffffd00147547 */ /* 0x000fec000b83ffff */
[----:B------:R-:W-:Y:S01]  /*0630*/  STG.E desc[UR6][R2.64], R25 ;  /* 0x0000001902007986 */ /* 0x000fe2000c101906 */
[----:B------:R-:W-:Y:S05]  /*0640*/  EXIT ;  /* 0x000000000000794d */ /* 0x000fea0003800000 */
.L_x_1:
[----:B------:R-:W-:-:S00]  /*0650*/  BRA `(.L_x_1) ;  /* 0xfffffffc00fc7947 */ /* 0x000fc0000383ffff */
[----:B------:R-:W-:-:S00]  /*0660*/  NOP ;  /* 0x0000000000007918 */ /* 0x000fc00000000000 */
        /* <DEDUP_REMOVED lines=9> */
.L_x_3:


//--------------------- .text.default_function_kernel_1 --------------------------
	.section	.text.default_function_kernel_1,"ax",@progbits
	.align	128
        .global         default_function_kernel_1
        .type           default_function_kernel_1,@function
        .size           default_function_kernel_1,(.L_x_4 - default_function_kernel_1)
        .other          default_function_kernel_1,@"STO_CUDA_ENTRY STV_DEFAULT"
default_function_kernel_1:
.text.default_function_kernel_1:
[----:B------:R-:W-:Y:S01]  /*0000*/  LDC R1, c[0x0][0x37c] ;  /* 0x0000df00ff017b82 */ /* 0x000fe20000000800 */
[----:B------:R-:W0:Y:S07]  /*0010*/  S2R R7, SR_TID.X ;  /* 0x0000000000077919 */ /* 0x000e2e0000002100 */
[----:B------:R-:W1:Y:S02]  /*0020*/  S2UR UR4, SR_CTAID.X ;  /* 0x00000000000479c3 */ /* 0x000e640000002500 */
[----:B-1----:R-:W-:-:S06]  /*0030*/  USHF.L.U32 UR4, UR4, 0x4, URZ ;  /* 0x0000000404047899 */ /* 0x002fcc00080006ff */
[----:B0-----:R-:W-:-:S04]  /*0040*/  LOP3.LUT R7, R7, UR4, RZ, 0xfc, !PT ;  /* 0x0000000407077c12 */ /* 0x001fc8000f8efcff */
[----:B------:R-:W-:-:S13]  /*0050*/  ISETP.GT.U32.AND P0, PT, R7, 0x62, PT ;  /* 0x000000620700780c */ /* 0x000fda0003f04070 */
[----:B------:R-:W-:Y:S05]  /*0060*/  @P0 EXIT ;  /* 0x000000000000094d */ /* 0x000fea0003800000 */
[----:B------:R-:W0:Y:S01]  /*0070*/  LDC.64 R2, c[0x0][0x388] ;  /* 0x0000e200ff027b82 */ /* 0x000e220000000a00 */
[----:B------:R-:W1:Y:S07]  /*0080*/  LDCU.64 UR4, c[0x0][0x358] ;  /* 0x00006b00ff0477ac */ /* 0x000e6e0008000a00 */
[----:B------:R-:W2:Y:S01]  /*0090*/  LDC.64 R4, c[0x0][0x380] ;  /* 0x0000e000ff047b82 */ /* 0x000ea20000000a00 */
[----:B0-----:R-:W-:-:S06]  /*00a0*/  IMAD.WIDE.U32 R2, R7, 0x4, R2 ;  /* 0x0000000407027825 */ /* 0x001fcc00078e0002 */
[----:B-1----:R-:W3:Y:S01]  /*00b0*/  LDG.E.CONSTANT R2, desc[UR4][R2.64] ;  /* 0x0000000402027981 */ /* 0x002ee2000c1e9900 */
[----:B--2---:R-:W-:-:S04]  /*00c0*/  IMAD.WIDE.U32 R4, R7, 0x4, R4 ;  /* 0x0000000407047825 */ /* 0x004fc800078e0004 */
[----:B---3--:R-:W-:-:S05]  /*00d0*/  FMUL R7, R2, 0.0075757578015327453613 ;  /* 0x3bf83e1002077820 */ /* 0x008fca0000400000 */
[----:B------:R-:W-:Y:S01]  /*00e0*/  STG.E desc[UR4][R4.64], R7 ;  /* 0x0000000704007986 */ /* 0x000fe2000c101904 */
[----:B------:R-:W-:Y:S05]  /*00f0*/  EXIT ;  /* 0x000000000000794d */ /* 0x000fea0003800000 */
.L_x_2:
        /* <DEDUP_REMOVED lines=16> */
.L_x_4:


//--------------------- .nv.shared.reserved.0     --------------------------
	.section	.nv.shared.reserved.0,"aw",@nobits
	.weak		__nv_reservedSMEM_offset_0_alias
	.size		__nv_reservedSMEM_offset_0_alias, 0, 64
	.other		__nv_reservedSMEM_offset_0_alias,@"STO_CUDA_RESERVED_SHARED STV_DEFAULT"
__nv_reservedSMEM_offset_0_alias:
	.zero		0
	.zero		64


//--------------------- .nv.constant0.default_function_kernel --------------------------
	.section	.nv.constant0.default_function_kernel,"a",@progbits
	.sectionflags	@""
	.align	4
.nv.constant0.default_function_kernel:
	.zero		912


//--------------------- .nv.constant0.default_function_kernel_1 --------------------------
	.section	.nv.constant0.default_function_kernel_1,"a",@progbits
	.sectionflags	@""
	.align	4
.nv.constant0.default_function_kernel_1:
	.zero		912


//--------------------- SYMBOLS --------------------------

	.type		.nv.reservedSmem.offset0,@object
	.size		.nv.reservedSmem.offset0,0x4
